	.headerflags	@"EF_CUDA_TEXMODE_UNIFIED EF_CUDA_64BIT_ADDRESS EF_CUDA_ACCELERATORS EF_CUDA_SM90 EF_CUDA_VIRTUAL_SM(EF_CUDA_SM90)"
	.elftype	@"ET_EXEC"


//--------------------- .nv.info                  --------------------------
	.section	.nv.info,"",@"SHT_CUDA_INFO"
	.align	4


	//----- nvinfo : EIATTR_REGCOUNT
	.align		4
        /*0000*/ 	.byte	0x04, 0x2f
        /*0002*/ 	.short	(.L_1 - .L_0)
	.align		4
.L_0:
        /*0004*/ 	.word	index@(triton_poi_fused_avg_pool2d_13)
        /*0008*/ 	.word	0x00000020


	//----- nvinfo : EIATTR_MIN_STACK_SIZE
	.align		4
.L_1:
        /*000c*/ 	.byte	0x04, 0x12
        /*000e*/ 	.short	(.L_3 - .L_2)
	.align		4
.L_2:
        /*0010*/ 	.word	index@(triton_poi_fused_avg_pool2d_13)
        /*0014*/ 	.word	0x00000000


	//----- nvinfo : EIATTR_FRAME_SIZE
	.align		4
.L_3:
        /*0018*/ 	.byte	0x04, 0x11
        /*001a*/ 	.short	(.L_5 - .L_4)
	.align		4
.L_4:
        /*001c*/ 	.word	index@(triton_poi_fused_avg_pool2d_13)
        /*0020*/ 	.word	0x00000000


	//----- nvinfo : EIATTR_MIN_STACK_SIZE
	.align		4
.L_5:
        /*0024*/ 	.byte	0x04, 0x12
        /*0026*/ 	.short	(.L_7 - .L_6)
	.align		4
.L_6:
        /*0028*/ 	.word	index@(triton_poi_fused_avg_pool2d_13)
        /*002c*/ 	.word	0x00000000
.L_7:


//--------------------- .nv.info.triton_poi_fused_avg_pool2d_13 --------------------------
	.section	.nv.info.triton_poi_fused_avg_pool2d_13,"",@"SHT_CUDA_INFO"
	.sectionflags	@""
	.align	4


	//----- nvinfo : EIATTR_CUDA_API_VERSION
	.align		4
        /*0000*/ 	.byte	0x04, 0x37
        /*0002*/ 	.short	(.L_9 - .L_8)
.L_8:
        /*0004*/ 	.word	0x0000007c


	//----- nvinfo : EIATTR_KPARAM_INFO
	.align		4
.L_9:
        /*0008*/ 	.byte	0x04, 0x17
        /*000a*/ 	.short	(.L_11 - .L_10)
.L_10:
        /*000c*/ 	.word	0x00000000
        /*0010*/ 	.short	0x0002
        /*0012*/ 	.short	0x0010
        /*0014*/ 	.byte	0x00, 0xf0, 0x11, 0x00


	//----- nvinfo : EIATTR_KPARAM_INFO
	.align		4
.L_11:
        /*0018*/ 	.byte	0x04, 0x17
        /*001a*/ 	.short	(.L_13 - .L_12)
.L_12:
        /*001c*/ 	.word	0x00000000
        /*0020*/ 	.short	0x0001
        /*0022*/ 	.short	0x0008
        /*0024*/ 	.byte	0x00, 0xf4, 0x21, 0x00


	//----- nvinfo : EIATTR_KPARAM_INFO
	.align		4
.L_13:
        /*0028*/ 	.byte	0x04, 0x17
        /*002a*/ 	.short	(.L_15 - .L_14)
.L_14:
        /*002c*/ 	.word	0x00000000
        /*0030*/ 	.short	0x0000
        /*0032*/ 	.short	0x0000
        /*0034*/ 	.byte	0x00, 0xf4, 0x21, 0x00


	//----- nvinfo : EIATTR_SPARSE_MMA_MASK
	.align		4
.L_15:
        /*0038*/ 	.byte	0x03, 0x50
        /*003a*/ 	.short	0x0000


	//----- nvinfo : EIATTR_MAXREG_COUNT
	.align		4
        /*003c*/ 	.byte	0x03, 0x1b
        /*003e*/ 	.short	0x00ff


	//----- nvinfo : EIATTR_EXIT_INSTR_OFFSETS
	.align		4
        /*0040*/ 	.byte	0x04, 0x1c
        /*0042*/ 	.short	(.L_17 - .L_16)


	//   ....[0]....
.L_16:
        /*0044*/ 	.word	0x000005c0


	//----- nvinfo : EIATTR_REQNTID
	.align		4
.L_17:
        /*0048*/ 	.byte	0x04, 0x10
        /*004a*/ 	.short	(.L_19 - .L_18)
.L_18:
        /*004c*/ 	.word	0x00000080
        /*0050*/ 	.word	0x00000001
        /*0054*/ 	.word	0x00000001


	//----- nvinfo : EIATTR_CBANK_PARAM_SIZE
	.align		4
.L_19:
        /*0058*/ 	.byte	0x03, 0x19
        /*005a*/ 	.short	0x0014


	//----- nvinfo : EIATTR_PARAM_CBANK
	.align		4
        /*005c*/ 	.byte	0x04, 0x0a
        /*005e*/ 	.short	(.L_21 - .L_20)
	.align		4
.L_20:
        /*0060*/ 	.word	index@(.nv.constant0.triton_poi_fused_avg_pool2d_13)
        /*0064*/ 	.short	0x0210
        /*0066*/ 	.short	0x0014


	//----- nvinfo : EIATTR_SW_WAR
	.align		4
.L_21:
        /*0068*/ 	.byte	0x04, 0x36
        /*006a*/ 	.short	(.L_23 - .L_22)
.L_22:
        /*006c*/ 	.word	0x00000008
.L_23:


//--------------------- .nv.callgraph             --------------------------
	.section	.nv.callgraph,"",@"SHT_CUDA_CALLGRAPH"
	.align	4
	.sectionentsize	8
	.align		4
        /*0000*/ 	.word	0x00000000
	.align		4
        /*0004*/ 	.word	0xffffffff
	.align		4
        /*0008*/ 	.word	0x00000000
	.align		4
        /*000c*/ 	.word	0xfffffffe
	.align		4
        /*0010*/ 	.word	0x00000000
	.align		4
        /*0014*/ 	.word	0xfffffffd
	.align		4
        /*0018*/ 	.word	0x00000000
	.align		4
        /*001c*/ 	.word	0xfffffffc


//--------------------- .text.triton_poi_fused_avg_pool2d_13 --------------------------
	.section	.text.triton_poi_fused_avg_pool2d_13,"ax",@progbits
	.align	128
        .global         triton_poi_fused_avg_pool2d_13
        .type           triton_poi_fused_avg_pool2d_13,@function
        .size           triton_poi_fused_avg_pool2d_13,(.L_x_1 - triton_poi_fused_avg_pool2d_13)
        .other          triton_poi_fused_avg_pool2d_13,@"STO_CUDA_ENTRY STV_DEFAULT"
triton_poi_fused_avg_pool2d_13:
.text.triton_poi_fused_avg_pool2d_13:
[----:B------:R-:W-:Y:S01]  /*0000*/  LDC R1, c[0x0][0x28] ;  /* 0x00000a00ff017b82 */ /* 0x000fe20000000800 */
[----:B------:R-:W1:Y:S07]  /*0010*/  S2R R0, SR_TID.X ;  /* 0x0000000000007919 */ /* 0x000e6e0000002100 */
[----:B------:R-:W2:Y:S01]  /*0020*/  LDC.64 R24, c[0x0][0x210] ;  /* 0x00008400ff187b82 */ /* 0x000ea20000000a00 */
[----:B------:R-:W-:Y:S01]  /*0030*/  ULDC.64 UR4, c[0x0][0x208] ;  /* 0x0000820000047ab9 */ /* 0x000fe20000000a00 */
[----:B------:R-:W3:Y:S01]  /*0040*/  S2R R3, SR_CTAID.X ;  /* 0x0000000000037919 */ /* 0x000ee20000002500 */
[----:B-1----:R-:W-:-:S04]  /*0050*/  SHF.L.U32 R0, R0, 0x2, RZ ;  /* 0x0000000200007819 */ /* 0x002fc800000006ff */
[----:B------:R-:W-:-:S04]  /*0060*/  LOP3.LUT R0, R0, 0x1fc, RZ, 0xc0, !PT ;  /* 0x000001fc00007812 */ /* 0x000fc800078ec0ff */
[----:B---3--:R-:W-:Y:S02]  /*0070*/  LEA R0, R3, R0, 0xa ;  /* 0x0000000003007211 */ /* 0x008fe400078e50ff */
[----:B------:R-:W-:Y:S02]  /*0080*/  SHF.R.S32.HI R3, RZ, 0x15, R3 ;  /* 0x00000015ff037819 */ /* 0x000fe40000011403 */
[----:B------:R-:W-:Y:S02]  /*0090*/  SHF.R.S32.HI R5, RZ, 0x1f, R0 ;  /* 0x0000001fff057819 */ /* 0x000fe40000011400 */
[----:B------:R-:W-:Y:S02]  /*00a0*/  SGXT R3, R3, 0x1 ;  /* 0x000000010303781a */ /* 0x000fe40000000200 */
[-C--:B------:R-:W-:Y:S02]  /*00b0*/  LEA.HI R5, R5, R0.reuse, RZ, 0x7 ;  /* 0x0000000005057211 */ /* 0x080fe400078f38ff */
[----:B------:R-:W-:-:S02]  /*00c0*/  LEA.HI R2, R3, R0, RZ, 0xb ;  /* 0x0000000003027211 */ /* 0x000fc400078f58ff */
[----:B------:R-:W-:Y:S02]  /*00d0*/  SHF.R.S32.HI R4, RZ, 0x7, R5 ;  /* 0x00000007ff047819 */ /* 0x000fe40000011405 */
[----:B------:R-:W-:Y:S02]  /*00e0*/  SHF.L.U32 R2, R2, 0x2, RZ ;  /* 0x0000000202027819 */ /* 0x000fe400000006ff */
[----:B------:R-:W-:Y:S02]  /*00f0*/  LOP3.LUT R5, R5, 0xffffff80, RZ, 0xc0, !PT ;  /* 0xffffff8005057812 */ /* 0x000fe400078ec0ff */
[----:B------:R-:W-:Y:S02]  /*0100*/  LEA.HI R6, R4, R4, RZ, 0x4 ;  /* 0x0000000404067211 */ /* 0x000fe400078f20ff */
[----:B------:R-:W-:Y:S02]  /*0110*/  LOP3.LUT R7, R2, 0xffffe000, RZ, 0xc0, !PT ;  /* 0xffffe00002077812 */ /* 0x000fe400078ec0ff */
[----:B------:R-:W-:-:S02]  /*0120*/  IADD3 R2, R0, -R5, RZ ;  /* 0x8000000500027210 */ /* 0x000fc40007ffe0ff */
[----:B------:R-:W-:Y:S02]  /*0130*/  LOP3.LUT R5, R6, 0xfffff0, RZ, 0xc0, !PT ;  /* 0x00fffff006057812 */ /* 0x000fe400078ec0ff */
[----:B------:R-:W-:Y:S02]  /*0140*/  IADD3 R6, R2, R7, RZ ;  /* 0x0000000702067210 */ /* 0x000fe40007ffe0ff */
[----:B------:R-:W-:-:S04]  /*0150*/  IADD3 R5, R4, -R5, RZ ;  /* 0x8000000504057210 */ /* 0x000fc80007ffe0ff */
[----:B------:R-:W-:-:S04]  /*0160*/  LEA R9, R5, R6, 0x8 ;  /* 0x0000000605097211 */ /* 0x000fc800078e40ff */
[----:B------:R-:W-:Y:S01]  /*0170*/  IADD3 R17, R9, 0x80, RZ ;  /* 0x0000008009117810 */ /* 0x000fe20007ffe0ff */
[----:B--2---:R-:W-:Y:S01]  /*0180*/  IMAD.WIDE R12, R9, 0x4, R24 ;  /* 0x00000004090c7825 */ /* 0x004fe200078e0218 */
[----:B------:R-:W-:-:S03]  /*0190*/  IADD3 R5, R9, 0x1000, RZ ;  /* 0x0000100009057810 */ /* 0x000fc60007ffe0ff */
[--C-:B------:R-:W-:Y:S02]  /*01a0*/  IMAD.WIDE R16, R17, 0x4, R24.reuse ;  /* 0x0000000411107825 */ /* 0x100fe400078e0218 */
[----:B------:R-:W2:Y:S02]  /*01b0*/  LDG.E.128 R12, desc[UR4][R12.64] ;  /* 0x000000040c0c7981 */ /* 0x000ea4000c1e1d00 */
[----:B------:R-:W-:Y:S02]  /*01c0*/  IMAD.WIDE R4, R5, 0x4, R24 ;  /* 0x0000000405047825 */ /* 0x000fe400078e0218 */
[----:B------:R-:W2:Y:S04]  /*01d0*/  LDG.E.128 R16, desc[UR4][R16.64] ;  /* 0x0000000410107981 */ /* 0x000ea8000c1e1d00 */
[----:B------:R-:W3:Y:S01]  /*01e0*/  LDG.E.128 R4, desc[UR4][R4.64] ;  /* 0x0000000404047981 */ /* 0x000ee2000c1e1d00 */
[----:B------:R-:W-:-:S02]  /*01f0*/  IADD3 R8, R0, 0x200, RZ ;  /* 0x0000020000087810 */ /* 0x000fc40007ffe0ff */
[----:B------:R-:W-:Y:S02]  /*0200*/  IADD3 R9, R9, 0x1080, RZ ;  /* 0x0000108009097810 */ /* 0x000fe40007ffe0ff */
[CC--:B------:R-:W-:Y:S02]  /*0210*/  LEA.HI R10, R3.reuse, R8.reuse, RZ, 0x7 ;  /* 0x00000008030a7211 */ /* 0x0c0fe400078f38ff */
[----:B------:R-:W-:Y:S02]  /*0220*/  LEA.HI R3, R3, R8, RZ, 0xb ;  /* 0x0000000803037211 */ /* 0x000fe400078f58ff */
[----:B------:R-:W-:Y:S02]  /*0230*/  SHF.R.S32.HI R10, RZ, 0x7, R10 ;  /* 0x00000007ff0a7819 */ /* 0x000fe4000001140a */
[----:B------:R-:W-:Y:S02]  /*0240*/  SHF.L.U32 R8, R3, 0x2, RZ ;  /* 0x0000000203087819 */ /* 0x000fe400000006ff */
[----:B------:R-:W-:-:S02]  /*0250*/  LEA.HI R3, R10, R10, RZ, 0x4 ;  /* 0x0000000a0a037211 */ /* 0x000fc400078f20ff */
[----:B------:R-:W-:Y:S01]  /*0260*/  LOP3.LUT R11, R8, 0xffffe000, RZ, 0xc0, !PT ;  /* 0xffffe000080b7812 */ /* 0x000fe200078ec0ff */
[----:B------:R-:W-:Y:S01]  /*0270*/  IMAD.WIDE R8, R9, 0x4, R24 ;  /* 0x0000000409087825 */ /* 0x000fe200078e0218 */
[----:B------:R-:W-:Y:S02]  /*0280*/  LOP3.LUT R3, R3, 0xfffff0, RZ, 0xc0, !PT ;  /* 0x00fffff003037812 */ /* 0x000fe400078ec0ff */
[----:B------:R-:W-:Y:S02]  /*0290*/  IADD3 R2, R2, R11, RZ ;  /* 0x0000000b02027210 */ /* 0x000fe40007ffe0ff */
[----:B------:R-:W-:Y:S02]  /*02a0*/  IADD3 R3, R10, -R3, RZ ;  /* 0x800000030a037210 */ /* 0x000fe40007ffe0ff */
[----:B------:R-:W4:Y:S02]  /*02b0*/  LDG.E.128 R8, desc[UR4][R8.64] ;  /* 0x0000000408087981 */ /* 0x000f24000c1e1d00 */
[----:B------:R-:W-:-:S04]  /*02c0*/  LEA R3, R3, R2, 0x8 ;  /* 0x0000000203037211 */ /* 0x000fc800078e40ff */
[----:B------:R-:W-:Y:S02]  /*02d0*/  IADD3 R27, R3, 0x80, RZ ;  /* 0x00000080031b7810 */ /* 0x000fe40007ffe0ff */
[----:B------:R-:W-:Y:S02]  /*02e0*/  IADD3 R23, R3, 0x1000, RZ ;  /* 0x0000100003177810 */ /* 0x000fe40007ffe0ff */
[----:B------:R-:W-:Y:S01]  /*02f0*/  IADD3 R21, R3, 0x1080, RZ ;  /* 0x0000108003157810 */ /* 0x000fe20007ffe0ff */
[----:B------:R-:W-:-:S04]  /*0300*/  IMAD.WIDE R28, R3, 0x4, R24 ;  /* 0x00000004031c7825 */ /* 0x000fc800078e0218 */
[----:B------:R-:W-:-:S04]  /*0310*/  IMAD.WIDE R26, R27, 0x4, R24 ;  /* 0x000000041b1a7825 */ /* 0x000fc800078e0218 */
[----:B------:R-:W-:-:S04]  /*0320*/  IMAD.WIDE R22, R23, 0x4, R24 ;  /* 0x0000000417167825 */ /* 0x000fc800078e0218 */
[----:B------:R-:W-:-:S04]  /*0330*/  IMAD.WIDE R24, R21, 0x4, R24 ;  /* 0x0000000415187825 */ /* 0x000fc800078e0218 */
[----:B--2---:R-:W-:Y:S01]  /*0340*/  FADD R20, R12, R16 ;  /* 0x000000100c147221 */ /* 0x004fe20000000000 */
[----:B------:R-:W-:Y:S01]  /*0350*/  FADD R21, R13, R17 ;  /* 0x000000110d157221 */ /* 0x000fe20000000000 */
[----:B------:R-:W-:Y:S01]  /*0360*/  FADD R3, R14, R18 ;  /* 0x000000120e037221 */ /* 0x000fe20000000000 */
[----:B------:R-:W-:Y:S02]  /*0370*/  FADD R2, R15, R19 ;  /* 0x000000130f027221 */ /* 0x000fe40000000000 */
[----:B------:R-:W2:Y:S01]  /*0380*/  LDG.E.128 R12, desc[UR4][R28.64] ;  /* 0x000000041c0c7981 */ /* 0x000ea2000c1e1d00 */
[----:B---3--:R-:W-:-:S03]  /*0390*/  FADD R4, R4, R20 ;  /* 0x0000001404047221 */ /* 0x008fc60000000000 */
[----:B------:R-:W2:Y:S01]  /*03a0*/  LDG.E.128 R16, desc[UR4][R26.64] ;  /* 0x000000041a107981 */ /* 0x000ea2000c1e1d00 */
[----:B------:R-:W-:-:S03]  /*03b0*/  FADD R5, R5, R21 ;  /* 0x0000001505057221 */ /* 0x000fc60000000000 */
[----:B------:R-:W3:Y:S04]  /*03c0*/  LDG.E.128 R20, desc[UR4][R22.64] ;  /* 0x0000000416147981 */ /* 0x000ee8000c1e1d00 */
[----:B------:R-:W5:Y:S01]  /*03d0*/  LDG.E.128 R24, desc[UR4][R24.64] ;  /* 0x0000000418187981 */ /* 0x000f62000c1e1d00 */
[----:B------:R-:W-:Y:S01]  /*03e0*/  FADD R3, R6, R3 ;  /* 0x0000000306037221 */ /* 0x000fe20000000000 */
[----:B------:R-:W-:Y:S02]  /*03f0*/  FADD R2, R7, R2 ;  /* 0x0000000207027221 */ /* 0x000fe40000000000 */
[----:B------:R-:W1:Y:S01]  /*0400*/  LDC.64 R6, c[0x0][0x218] ;  /* 0x00008600ff067b82 */ /* 0x000e620000000a00 */
[----:B----4-:R-:W-:Y:S01]  /*0410*/  FADD R4, R8, R4 ;  /* 0x0000000408047221 */ /* 0x010fe20000000000 */
[----:B------:R-:W-:Y:S01]  /*0420*/  FADD R5, R9, R5 ;  /* 0x0000000509057221 */ /* 0x000fe20000000000 */
[----:B------:R-:W-:Y:S01]  /*0430*/  FADD R3, R10, R3 ;  /* 0x000000030a037221 */ /* 0x000fe20000000000 */
[----:B------:R-:W-:Y:S01]  /*0440*/  FADD R2, R11, R2 ;  /* 0x000000020b027221 */ /* 0x000fe20000000000 */
[----:B------:R-:W-:Y:S01]  /*0450*/  FMUL R4, R4, 0.25 ;  /* 0x3e80000004047820 */ /* 0x000fe20000400000 */
[----:B------:R-:W-:Y:S01]  /*0460*/  FMUL R5, R5, 0.25 ;  /* 0x3e80000005057820 */ /* 0x000fe20000400000 */
[----:B--2---:R-:W-:Y:S01]  /*0470*/  FADD R9, R12, R16 ;  /* 0x000000100c097221 */ /* 0x004fe20000000000 */
[----:B------:R-:W-:Y:S01]  /*0480*/  FADD R8, R13, R17 ;  /* 0x000000110d087221 */ /* 0x000fe20000000000 */
[----:B------:R-:W-:Y:S01]  /*0490*/  FADD R11, R14, R18 ;  /* 0x000000120e0b7221 */ /* 0x000fe20000000000 */
[----:B------:R-:W-:Y:S01]  /*04a0*/  FADD R10, R15, R19 ;  /* 0x000000130f0a7221 */ /* 0x000fe20000000000 */
[----:B---3--:R-:W-:Y:S01]  /*04b0*/  FADD R9, R20, R9 ;  /* 0x0000000914097221 */ /* 0x008fe20000000000 */
[----:B------:R-:W-:Y:S01]  /*04c0*/  FADD R8, R21, R8 ;  /* 0x0000000815087221 */ /* 0x000fe20000000000 */
[----:B------:R-:W-:Y:S01]  /*04d0*/  FADD R11, R22, R11 ;  /* 0x0000000b160b7221 */ /* 0x000fe20000000000 */
[----:B------:R-:W-:Y:S01]  /*04e0*/  FADD R10, R23, R10 ;  /* 0x0000000a170a7221 */ /* 0x000fe20000000000 */
[----:B-----5:R-:W-:Y:S01]  /*04f0*/  FADD R24, R24, R9 ;  /* 0x0000000918187221 */ /* 0x020fe20000000000 */
[----:B------:R-:W-:Y:S01]  /*0500*/  FADD R25, R25, R8 ;  /* 0x0000000819197221 */ /* 0x000fe20000000000 */
[----:B------:R-:W-:Y:S01]  /*0510*/  FADD R11, R26, R11 ;  /* 0x0000000b1a0b7221 */ /* 0x000fe20000000000 */
[----:B------:R-:W-:Y:S01]  /*0520*/  FADD R10, R27, R10 ;  /* 0x0000000a1b0a7221 */ /* 0x000fe20000000000 */
[----:B-1----:R-:W-:-:S04]  /*0530*/  IMAD.WIDE R8, R0, 0x4, R6 ;  /* 0x0000000400087825 */ /* 0x002fc800078e0206 */
[----:B------:R-:W-:Y:S01]  /*0540*/  FMUL R6, R3, 0.25 ;  /* 0x3e80000003067820 */ /* 0x000fe20000400000 */
[----:B------:R-:W-:Y:S01]  /*0550*/  FMUL R7, R2, 0.25 ;  /* 0x3e80000002077820 */ /* 0x000fe20000400000 */
[----:B------:R-:W-:Y:S01]  /*0560*/  FMUL R24, R24, 0.25 ;  /* 0x3e80000018187820 */ /* 0x000fe20000400000 */
[----:B------:R-:W-:Y:S01]  /*0570*/  FMUL R25, R25, 0.25 ;  /* 0x3e80000019197820 */ /* 0x000fe20000400000 */
[----:B------:R-:W-:Y:S01]  /*0580*/  FMUL R26, R11, 0.25 ;  /* 0x3e8000000b1a7820 */ /* 0x000fe20000400000 */
[----:B------:R-:W-:Y:S01]  /*0590*/  FMUL R27, R10, 0.25 ;  /* 0x3e8000000a1b7820 */ /* 0x000fe20000400000 */
[----:B------:R-:W-:Y:S04]  /*05a0*/  STG.E.128 desc[UR4][R8.64], R4 ;  /* 0x0000000408007986 */ /* 0x000fe8000c101d04 */
[----:B------:R-:W-:Y:S01]  /*05b0*/  STG.E.128 desc[UR4][R8.64+0x800], R24 ;  /* 0x0008001808007986 */ /* 0x000fe2000c101d04 */
[----:B------:R-:W-:Y:S05]  /*05c0*/  EXIT ;  /* 0x000000000000794d */ /* 0x000fea0003800000 */
.L_x_0:
[----:B------:R-:W-:-:S00]  /*05d0*/  BRA `(.L_x_0) ;  /* 0xfffffffc00fc7947 */ /* 0x000fc0000383ffff */
[----:B------:R-:W-:-:S00]  /*05e0*/  NOP ;  /* 0x0000000000007918 */ /* 0x000fc00000000000 */
        /* <DEDUP_REMOVED lines=9> */
.L_x_1:


//--------------------- .nv.constant0.triton_poi_fused_avg_pool2d_13 --------------------------
	.section	.nv.constant0.triton_poi_fused_avg_pool2d_13,"a",@progbits
	.sectionflags	@""
	.align	4
.nv.constant0.triton_poi_fused_avg_pool2d_13:
	.zero		548
